//
// Generated by NVIDIA NVVM Compiler
//
// Compiler Build ID: CL-36424714
// Cuda compilation tools, release 13.0, V13.0.88
// Based on NVVM 20.0.0
//

.version 9.0
.target sm_100
.address_size 64

	// .globl	my_kernel_kernel0
// _ZZ17my_kernel_kernel0E18PaddedInput_shared has been demoted
// _ZZ17my_kernel_kernel0E18placeholder_shared has been demoted

.visible .entry my_kernel_kernel0(
	.param .u64 .ptr .align 1 my_kernel_kernel0_param_0,
	.param .u64 .ptr .align 1 my_kernel_kernel0_param_1,
	.param .u64 .ptr .align 1 my_kernel_kernel0_param_2,
	.param .u64 .ptr .align 1 my_kernel_kernel0_param_3
)
{
	.reg .pred 	%p<4>;
	.reg .b16 	%rs<3>;
	.reg .b32 	%r<82>;
	.reg .b32 	%f<266>;
	.reg .b64 	%rd<27>;
	// demoted variable
	.shared .align 4 .b8 _ZZ17my_kernel_kernel0E18PaddedInput_shared[1024];
	// demoted variable
	.shared .align 4 .b8 _ZZ17my_kernel_kernel0E18placeholder_shared[1024];
	mov.u32 	%r1, %tid.x;
	shr.u32 	%r18, %r1, 4;
	mov.u32 	%r2, %ctaid.x;
	shr.u32 	%r19, %r2, 1;
	mul.lo.s32 	%r20, %r19, 2944;
	shr.u32 	%r21, %r1, 2;
	and.b32  	%r3, %r21, 3;
	and.b32  	%r22, %r1, 3;
	or.b32  	%r23, %r20, %r22;
	mad.lo.s32 	%r24, %r18, 11776, %r23;
	mad.lo.s32 	%r4, %r3, 736, %r24;
	shl.b32 	%r25, %r1, 3;
	shl.b32 	%r26, %r2, 6;
	and.b32  	%r5, %r26, 64;
	or.b32  	%r27, %r25, 2;
	and.b32  	%r28, %r27, 384;
	shl.b32 	%r29, %r1, 2;
	or.b32  	%r30, %r29, 1;
	and.b32  	%r31, %r30, 61;
	or.b32  	%r32, %r28, %r5;
	or.b32  	%r6, %r32, %r31;
	sub.s32 	%r33, %r27, %r29;
	and.b32  	%r34, %r33, 62;
	and.b32  	%r35, %r25, 384;
	or.b32  	%r36, %r35, %r5;
	or.b32  	%r7, %r36, %r34;
	or.b32  	%r37, %r33, 1;
	and.b32  	%r38, %r37, 63;
	or.b32  	%r8, %r36, %r38;
	shl.b32 	%r39, %r18, 7;
	cvt.u16.u32 	%rs1, %r21;
	and.b16  	%rs2, %rs1, 3;
	mul.wide.u16 	%r40, %rs2, 16;
	or.b32  	%r41, %r39, %r40;
	mov.u32 	%r42, _ZZ17my_kernel_kernel0E18PaddedInput_shared;
	add.s32 	%r9, %r42, %r41;
	mov.b32 	%r79, 0;
	mov.f32 	%f234, 0f00000000;
	mov.f32 	%f235, %f234;
	mov.f32 	%f236, %f234;
	mov.f32 	%f237, %f234;
	mov.f32 	%f238, %f234;
	mov.f32 	%f239, %f234;
	mov.f32 	%f240, %f234;
	mov.f32 	%f241, %f234;
	mov.f32 	%f242, %f234;
	mov.f32 	%f243, %f234;
	mov.f32 	%f244, %f234;
	mov.f32 	%f245, %f234;
	mov.f32 	%f246, %f234;
	mov.f32 	%f247, %f234;
	mov.f32 	%f248, %f234;
	mov.f32 	%f249, %f234;
	mov.f32 	%f250, %f234;
	mov.f32 	%f251, %f234;
	mov.f32 	%f252, %f234;
	mov.f32 	%f253, %f234;
	mov.f32 	%f254, %f234;
	mov.f32 	%f255, %f234;
	mov.f32 	%f256, %f234;
	mov.f32 	%f257, %f234;
	mov.f32 	%f258, %f234;
	mov.f32 	%f259, %f234;
	mov.f32 	%f260, %f234;
	mov.f32 	%f261, %f234;
	mov.f32 	%f262, %f234;
	mov.f32 	%f263, %f234;
	mov.f32 	%f264, %f234;
	mov.f32 	%f265, %f234;
$L__BB0_1:
	ld.param.u64 	%rd23, [my_kernel_kernel0_param_0];
	setp.gt.u32 	%p1, %r1, 63;
	bar.sync 	0;
	shl.b32 	%r43, %r79, 2;
	add.s32 	%r44, %r4, %r43;
	cvta.to.global.u64 	%rd5, %rd23;
	mul.wide.u32 	%rd6, %r44, 4;
	add.s64 	%rd7, %rd5, %rd6;
	ld.global.nc.f32 	%f98, [%rd7];
	shl.b32 	%r45, %r1, 2;
	mov.u32 	%r46, _ZZ17my_kernel_kernel0E18PaddedInput_shared;
	add.s32 	%r47, %r46, %r45;
	st.shared.f32 	[%r47], %f98;
	ld.global.nc.f32 	%f99, [%rd7+376832];
	st.shared.f32 	[%r47+512], %f99;
	@%p1 bra 	$L__BB0_3;
	ld.param.u64 	%rd24, [my_kernel_kernel0_param_1];
	shl.b32 	%r48, %r79, 9;
	shl.b32 	%r49, %r1, 3;
	and.b32  	%r50, %r49, 384;
	or.b32  	%r51, %r5, %r50;
	shl.b32 	%r52, %r1, 2;
	and.b32  	%r53, %r52, 60;
	add.s32 	%r54, %r51, %r53;
	add.s32 	%r55, %r54, %r48;
	cvta.to.global.u64 	%rd8, %rd24;
	mul.wide.u32 	%rd9, %r55, 4;
	add.s64 	%rd10, %rd8, %rd9;
	ld.global.nc.f32 	%f100, [%rd10];
	shl.b32 	%r56, %r1, 4;
	mov.u32 	%r57, _ZZ17my_kernel_kernel0E18placeholder_shared;
	add.s32 	%r58, %r57, %r56;
	st.shared.f32 	[%r58], %f100;
	or.b32  	%r59, %r6, %r48;
	mul.wide.u32 	%rd11, %r59, 4;
	add.s64 	%rd12, %rd8, %rd11;
	ld.global.nc.f32 	%f101, [%rd12];
	st.shared.f32 	[%r58+4], %f101;
	or.b32  	%r60, %r7, %r48;
	mul.wide.u32 	%rd13, %r60, 4;
	add.s64 	%rd14, %rd8, %rd13;
	ld.global.nc.f32 	%f102, [%rd14];
	st.shared.f32 	[%r58+8], %f102;
	or.b32  	%r61, %r8, %r48;
	mul.wide.u32 	%rd15, %r61, 4;
	add.s64 	%rd16, %rd8, %rd15;
	ld.global.nc.f32 	%f103, [%rd16];
	st.shared.f32 	[%r58+12], %f103;
$L__BB0_3:
	shl.b32 	%r63, %r1, 3;
	and.b32  	%r64, %r63, 24;
	mov.u32 	%r65, _ZZ17my_kernel_kernel0E18placeholder_shared;
	add.s32 	%r66, %r64, %r65;
	add.s32 	%r80, %r66, 128;
	bar.sync 	0;
	mov.b32 	%r81, 64;
$L__BB0_4:
	ld.shared.f32 	%f104, [%r80+100];
	ld.shared.f32 	%f105, [%r80+68];
	ld.shared.f32 	%f106, [%r80+36];
	ld.shared.f32 	%f107, [%r80+4];
	ld.shared.f32 	%f108, [%r80+-28];
	ld.shared.f32 	%f109, [%r80+-60];
	ld.shared.f32 	%f110, [%r80+-92];
	ld.shared.f32 	%f111, [%r80+-124];
	ld.shared.f32 	%f112, [%r80+96];
	ld.shared.f32 	%f113, [%r80+64];
	ld.shared.f32 	%f114, [%r80+32];
	ld.shared.f32 	%f115, [%r80];
	ld.shared.f32 	%f116, [%r80+-32];
	ld.shared.f32 	%f117, [%r80+-64];
	ld.shared.f32 	%f118, [%r80+-96];
	ld.shared.f32 	%f119, [%r80+-128];
	add.s32 	%r67, %r9, %r81;
	ld.shared.f32 	%f120, [%r67+-64];
	fma.rn.f32 	%f265, %f120, %f119, %f265;
	fma.rn.f32 	%f261, %f120, %f118, %f261;
	fma.rn.f32 	%f257, %f120, %f117, %f257;
	fma.rn.f32 	%f253, %f120, %f116, %f253;
	fma.rn.f32 	%f249, %f120, %f115, %f249;
	fma.rn.f32 	%f245, %f120, %f114, %f245;
	fma.rn.f32 	%f241, %f120, %f113, %f241;
	fma.rn.f32 	%f237, %f120, %f112, %f237;
	fma.rn.f32 	%f264, %f120, %f111, %f264;
	fma.rn.f32 	%f260, %f120, %f110, %f260;
	fma.rn.f32 	%f256, %f120, %f109, %f256;
	fma.rn.f32 	%f252, %f120, %f108, %f252;
	fma.rn.f32 	%f248, %f120, %f107, %f248;
	fma.rn.f32 	%f244, %f120, %f106, %f244;
	fma.rn.f32 	%f240, %f120, %f105, %f240;
	fma.rn.f32 	%f236, %f120, %f104, %f236;
	ld.shared.f32 	%f121, [%r67];
	fma.rn.f32 	%f263, %f121, %f119, %f263;
	fma.rn.f32 	%f259, %f121, %f118, %f259;
	fma.rn.f32 	%f255, %f121, %f117, %f255;
	fma.rn.f32 	%f251, %f121, %f116, %f251;
	fma.rn.f32 	%f247, %f121, %f115, %f247;
	fma.rn.f32 	%f243, %f121, %f114, %f243;
	fma.rn.f32 	%f239, %f121, %f113, %f239;
	fma.rn.f32 	%f235, %f121, %f112, %f235;
	fma.rn.f32 	%f262, %f121, %f111, %f262;
	fma.rn.f32 	%f258, %f121, %f110, %f258;
	fma.rn.f32 	%f254, %f121, %f109, %f254;
	fma.rn.f32 	%f250, %f121, %f108, %f250;
	fma.rn.f32 	%f246, %f121, %f107, %f246;
	fma.rn.f32 	%f242, %f121, %f106, %f242;
	fma.rn.f32 	%f238, %f121, %f105, %f238;
	fma.rn.f32 	%f234, %f121, %f104, %f234;
	add.s32 	%r81, %r81, 4;
	add.s32 	%r80, %r80, 256;
	setp.ne.s32 	%p2, %r81, 80;
	@%p2 bra 	$L__BB0_4;
	add.s32 	%r79, %r79, 1;
	setp.ne.s32 	%p3, %r79, 184;
	@%p3 bra 	$L__BB0_1;
	ld.param.u64 	%rd26, [my_kernel_kernel0_param_3];
	ld.param.u64 	%rd25, [my_kernel_kernel0_param_2];
	cvta.to.global.u64 	%rd17, %rd26;
	cvta.to.global.u64 	%rd18, %rd25;
	shl.b32 	%r68, %r1, 1;
	and.b32  	%r69, %r68, 6;
	add.s32 	%r70, %r5, %r69;
	shl.b32 	%r71, %r1, 8;
	and.b32  	%r72, %r71, 258048;
	shl.b32 	%r73, %r2, 8;
	and.b32  	%r74, %r73, 2147483136;
	shl.b32 	%r75, %r3, 7;
	add.s32 	%r76, %r74, %r72;
	or.b32  	%r77, %r70, %r76;
	add.s32 	%r78, %r77, %r75;
	mul.wide.u32 	%rd19, %r70, 4;
	add.s64 	%rd20, %rd17, %rd19;
	ld.global.nc.f32 	%f122, [%rd20];
	add.f32 	%f123, %f265, %f122;
	max.f32 	%f124, %f123, 0f00000000;
	mul.wide.u32 	%rd21, %r78, 4;
	add.s64 	%rd22, %rd18, %rd21;
	st.global.f32 	[%rd22], %f124;
	ld.global.nc.f32 	%f125, [%rd20+32];
	add.f32 	%f126, %f261, %f125;
	max.f32 	%f127, %f126, 0f00000000;
	st.global.f32 	[%rd22+32], %f127;
	ld.global.nc.f32 	%f128, [%rd20+64];
	add.f32 	%f129, %f257, %f128;
	max.f32 	%f130, %f129, 0f00000000;
	st.global.f32 	[%rd22+64], %f130;
	ld.global.nc.f32 	%f131, [%rd20+96];
	add.f32 	%f132, %f253, %f131;
	max.f32 	%f133, %f132, 0f00000000;
	st.global.f32 	[%rd22+96], %f133;
	ld.global.nc.f32 	%f134, [%rd20+128];
	add.f32 	%f135, %f249, %f134;
	max.f32 	%f136, %f135, 0f00000000;
	st.global.f32 	[%rd22+128], %f136;
	ld.global.nc.f32 	%f137, [%rd20+160];
	add.f32 	%f138, %f245, %f137;
	max.f32 	%f139, %f138, 0f00000000;
	st.global.f32 	[%rd22+160], %f139;
	ld.global.nc.f32 	%f140, [%rd20+192];
	add.f32 	%f141, %f241, %f140;
	max.f32 	%f142, %f141, 0f00000000;
	st.global.f32 	[%rd22+192], %f142;
	ld.global.nc.f32 	%f143, [%rd20+224];
	add.f32 	%f144, %f237, %f143;
	max.f32 	%f145, %f144, 0f00000000;
	st.global.f32 	[%rd22+224], %f145;
	ld.global.nc.f32 	%f146, [%rd20+4];
	add.f32 	%f147, %f264, %f146;
	max.f32 	%f148, %f147, 0f00000000;
	st.global.f32 	[%rd22+4], %f148;
	ld.global.nc.f32 	%f149, [%rd20+36];
	add.f32 	%f150, %f260, %f149;
	max.f32 	%f151, %f150, 0f00000000;
	st.global.f32 	[%rd22+36], %f151;
	ld.global.nc.f32 	%f152, [%rd20+68];
	add.f32 	%f153, %f256, %f152;
	max.f32 	%f154, %f153, 0f00000000;
	st.global.f32 	[%rd22+68], %f154;
	ld.global.nc.f32 	%f155, [%rd20+100];
	add.f32 	%f156, %f252, %f155;
	max.f32 	%f157, %f156, 0f00000000;
	st.global.f32 	[%rd22+100], %f157;
	ld.global.nc.f32 	%f158, [%rd20+132];
	add.f32 	%f159, %f248, %f158;
	max.f32 	%f160, %f159, 0f00000000;
	st.global.f32 	[%rd22+132], %f160;
	ld.global.nc.f32 	%f161, [%rd20+164];
	add.f32 	%f162, %f244, %f161;
	max.f32 	%f163, %f162, 0f00000000;
	st.global.f32 	[%rd22+164], %f163;
	ld.global.nc.f32 	%f164, [%rd20+196];
	add.f32 	%f165, %f240, %f164;
	max.f32 	%f166, %f165, 0f00000000;
	st.global.f32 	[%rd22+196], %f166;
	ld.global.nc.f32 	%f167, [%rd20+228];
	add.f32 	%f168, %f236, %f167;
	max.f32 	%f169, %f168, 0f00000000;
	st.global.f32 	[%rd22+228], %f169;
	add.f32 	%f170, %f263, %f122;
	max.f32 	%f171, %f170, 0f00000000;
	st.global.f32 	[%rd22+8192], %f171;
	add.f32 	%f172, %f259, %f125;
	max.f32 	%f173, %f172, 0f00000000;
	st.global.f32 	[%rd22+8224], %f173;
	add.f32 	%f174, %f255, %f128;
	max.f32 	%f175, %f174, 0f00000000;
	st.global.f32 	[%rd22+8256], %f175;
	add.f32 	%f176, %f251, %f131;
	max.f32 	%f177, %f176, 0f00000000;
	st.global.f32 	[%rd22+8288], %f177;
	add.f32 	%f178, %f247, %f134;
	max.f32 	%f179, %f178, 0f00000000;
	st.global.f32 	[%rd22+8320], %f179;
	add.f32 	%f180, %f243, %f137;
	max.f32 	%f181, %f180, 0f00000000;
	st.global.f32 	[%rd22+8352], %f181;
	add.f32 	%f182, %f239, %f140;
	max.f32 	%f183, %f182, 0f00000000;
	st.global.f32 	[%rd22+8384], %f183;
	add.f32 	%f184, %f235, %f143;
	max.f32 	%f185, %f184, 0f00000000;
	st.global.f32 	[%rd22+8416], %f185;
	add.f32 	%f186, %f262, %f146;
	max.f32 	%f187, %f186, 0f00000000;
	st.global.f32 	[%rd22+8196], %f187;
	add.f32 	%f188, %f258, %f149;
	max.f32 	%f189, %f188, 0f00000000;
	st.global.f32 	[%rd22+8228], %f189;
	add.f32 	%f190, %f254, %f152;
	max.f32 	%f191, %f190, 0f00000000;
	st.global.f32 	[%rd22+8260], %f191;
	add.f32 	%f192, %f250, %f155;
	max.f32 	%f193, %f192, 0f00000000;
	st.global.f32 	[%rd22+8292], %f193;
	add.f32 	%f194, %f246, %f158;
	max.f32 	%f195, %f194, 0f00000000;
	st.global.f32 	[%rd22+8324], %f195;
	add.f32 	%f196, %f242, %f161;
	max.f32 	%f197, %f196, 0f00000000;
	st.global.f32 	[%rd22+8356], %f197;
	add.f32 	%f198, %f238, %f164;
	max.f32 	%f199, %f198, 0f00000000;
	st.global.f32 	[%rd22+8388], %f199;
	add.f32 	%f200, %f234, %f167;
	max.f32 	%f201, %f200, 0f00000000;
	st.global.f32 	[%rd22+8420], %f201;
	ret;

}


// ===== COMPILED SASS (sm_100) =====

	.target	sm_100

	.elftype	@"ET_EXEC"


//--------------------- .note.nv.tkinfo           --------------------------
	.section	.note.nv.tkinfo,"",@"SHT_NOTE"
	.sectionflags	@"SHF_NOTE_NV_TKINFO"
	.tkinfo
        /*0018*/ 	.word	0x00000002
        /*0030*/ 	.string	""
        /*0030*/ 	.string	"ptxas"
        /*0030*/ 	.string	"Cuda compilation tools, release 13.0, V13.0.88"
        /*0030*/ 	.string	"Build cuda_13.0.r13.0/compiler.36424714_0"
        /*0030*/ 	.string	"-arch sm_100 -m 64 "



//--------------------- .note.nv.cuinfo           --------------------------
	.section	.note.nv.cuinfo,"",@"SHT_NOTE"
	.sectionflags	@"SHF_NOTE_NV_CUINFO"
        /*0018*/ 	.short	0x0002
        /*001a*/ 	.short	0x0064
        /*001c*/ 	.short	0x0082
	.zero		2


//--------------------- .nv.info                  --------------------------
	.section	.nv.info,"",@"SHT_CUDA_INFO"
	.align	4


	//----- nvinfo : EIATTR_REGCOUNT
	.align		4
        /*0000*/ 	.byte	0x04, 0x2f
        /*0002*/ 	.short	(.L_1 - .L_0)
	.align		4
.L_0:
        /*0004*/ 	.word	index@(my_kernel_kernel0)
        /*0008*/ 	.word	0x00000047


	//----- nvinfo : EIATTR_FRAME_SIZE
	.align		4
.L_1:
        /*000c*/ 	.byte	0x04, 0x11
        /*000e*/ 	.short	(.L_3 - .L_2)
	.align		4
.L_2:
        /*0010*/ 	.word	index@(my_kernel_kernel0)
        /*0014*/ 	.word	0x00000000


	//----- nvinfo : EIATTR_MIN_STACK_SIZE
	.align		4
.L_3:
        /*0018*/ 	.byte	0x04, 0x12
        /*001a*/ 	.short	(.L_5 - .L_4)
	.align		4
.L_4:
        /*001c*/ 	.word	index@(my_kernel_kernel0)
        /*0020*/ 	.word	0x00000000
.L_5:


//--------------------- .nv.compat                --------------------------
	.section	.nv.compat,"",@"SHT_CUDA_COMPAT_INFO"
	.align	4
        /*0000*/ 	.byte	0x02, 0x09, 0x00, 0x00, 0x02, 0x02, 0x01, 0x00, 0x02, 0x05, 0x05, 0x00, 0x03, 0x07, 0x01, 0x01
        /*0010*/ 	.byte	0x02, 0x03, 0x00, 0x00, 0x02, 0x06, 0x01, 0x00, 0x04, 0x0b, 0x08, 0x00, 0x09, 0x00, 0x00, 0x00
        /*0020*/ 	.byte	0x00, 0x00, 0x00, 0x00


//--------------------- .nv.info.my_kernel_kernel0 --------------------------
	.section	.nv.info.my_kernel_kernel0,"",@"SHT_CUDA_INFO"
	.sectionflags	@""
	.align	4


	//----- nvinfo : EIATTR_CUDA_API_VERSION
	.align		4
        /*0000*/ 	.byte	0x04, 0x37
        /*0002*/ 	.short	(.L_7 - .L_6)
.L_6:
        /*0004*/ 	.word	0x00000082


	//----- nvinfo : EIATTR_KPARAM_INFO
	.align		4
.L_7:
        /*0008*/ 	.byte	0x04, 0x17
        /*000a*/ 	.short	(.L_9 - .L_8)
.L_8:
        /*000c*/ 	.word	0x00000000
        /*0010*/ 	.short	0x0003
        /*0012*/ 	.short	0x0018
        /*0014*/ 	.byte	0x00, 0xf5, 0x21, 0x00


	//----- nvinfo : EIATTR_KPARAM_INFO
	.align		4
.L_9:
        /*0018*/ 	.byte	0x04, 0x17
        /*001a*/ 	.short	(.L_11 - .L_10)
.L_10:
        /*001c*/ 	.word	0x00000000
        /*0020*/ 	.short	0x0002
        /*0022*/ 	.short	0x0010
        /*0024*/ 	.byte	0x00, 0xf5, 0x21, 0x00


	//----- nvinfo : EIATTR_KPARAM_INFO
	.align		4
.L_11:
        /*0028*/ 	.byte	0x04, 0x17
        /*002a*/ 	.short	(.L_13 - .L_12)
.L_12:
        /*002c*/ 	.word	0x00000000
        /*0030*/ 	.short	0x0001
        /*0032*/ 	.short	0x0008
        /*0034*/ 	.byte	0x00, 0xf5, 0x21, 0x00


	//----- nvinfo : EIATTR_KPARAM_INFO
	.align		4
.L_13:
        /*0038*/ 	.byte	0x04, 0x17
        /*003a*/ 	.short	(.L_15 - .L_14)
.L_14:
        /*003c*/ 	.word	0x00000000
        /*0040*/ 	.short	0x0000
        /*0042*/ 	.short	0x0000
        /*0044*/ 	.byte	0x00, 0xf5, 0x21, 0x00


	//----- nvinfo : EIATTR_SPARSE_MMA_MASK
	.align		4
.L_15:
        /*0048*/ 	.byte	0x03, 0x50
        /*004a*/ 	.short	0x0000


	//----- nvinfo : EIATTR_MAXREG_COUNT
	.align		4
        /*004c*/ 	.byte	0x03, 0x1b
        /*004e*/ 	.short	0x00ff


	//----- nvinfo : EIATTR_NUM_BARRIERS
	.align		4
        /*0050*/ 	.byte	0x02, 0x4c
        /*0052*/ 	.byte	0x01
	.zero		1


	//----- nvinfo : EIATTR_MERCURY_ISA_VERSION
	.align		4
        /*0054*/ 	.byte	0x03, 0x5f
        /*0056*/ 	.short	0x0101


	//----- nvinfo : EIATTR_VRC_CTA_INIT_COUNT
	.align		4
        /*0058*/ 	.byte	0x02, 0x4a
	.zero		1
	.zero		1


	//----- nvinfo : EIATTR_EXIT_INSTR_OFFSETS
	.align		4
        /*005c*/ 	.byte	0x04, 0x1c
        /*005e*/ 	.short	(.L_17 - .L_16)


	//   ....[0]....
.L_16:
        /*0060*/ 	.word	0x000017d0


	//----- nvinfo : EIATTR_CRS_STACK_SIZE
	.align		4
.L_17:
        /*0064*/ 	.byte	0x04, 0x1e
        /*0066*/ 	.short	(.L_19 - .L_18)
.L_18:
        /*0068*/ 	.word	0x00000000


	//----- nvinfo : EIATTR_CBANK_PARAM_SIZE
	.align		4
.L_19:
        /*006c*/ 	.byte	0x03, 0x19
        /*006e*/ 	.short	0x0020


	//----- nvinfo : EIATTR_PARAM_CBANK
	.align		4
        /*0070*/ 	.byte	0x04, 0x0a
        /*0072*/ 	.short	(.L_21 - .L_20)
	.align		4
.L_20:
        /*0074*/ 	.word	index@(.nv.constant0.my_kernel_kernel0)
        /*0078*/ 	.short	0x0380
        /*007a*/ 	.short	0x0020


	//----- nvinfo : EIATTR_SW_WAR
	.align		4
.L_21:
        /*007c*/ 	.byte	0x04, 0x36
        /*007e*/ 	.short	(.L_23 - .L_22)
.L_22:
        /*0080*/ 	.word	0x00000008
.L_23:


//--------------------- .nv.callgraph             --------------------------
	.section	.nv.callgraph,"",@"SHT_CUDA_CALLGRAPH"
	.align	4
	.sectionentsize	8
	.align		4
        /*0000*/ 	.word	0x00000000
	.align		4
        /*0004*/ 	.word	0xffffffff
	.align		4
        /*0008*/ 	.word	0x00000000
	.align		4
        /*000c*/ 	.word	0xfffffffe
	.align		4
        /*0010*/ 	.word	0x00000000
	.align		4
        /*0014*/ 	.word	0xfffffffd
	.align		4
        /*0018*/ 	.word	0x00000000
	.align		4
        /*001c*/ 	.word	0xfffffffc


//--------------------- .text.my_kernel_kernel0   --------------------------
	.section	.text.my_kernel_kernel0,"ax",@progbits
	.align	128
        .global         my_kernel_kernel0
        .type           my_kernel_kernel0,@function
        .size           my_kernel_kernel0,(.L_x_4 - my_kernel_kernel0)
        .other          my_kernel_kernel0,@"STO_CUDA_ENTRY STV_DEFAULT"
my_kernel_kernel0:
.text.my_kernel_kernel0:
[----:B------:R-:W-:Y:S01]  /*0000*/  LDC R1, c[0x0][0x37c] ;  /* 0x0000df00ff017b82 */ /* 0x000fe20000000800 */
[----:B------:R-:W0:Y:S07]  /*0010*/  S2R R0, SR_CTAID.X ;  /* 0x0000000000007919 */ /* 0x000e2e0000002500 */
[----:B------:R-:W1:Y:S01]  /*0020*/  S2UR UR5, SR_CgaCtaId ;  /* 0x00000000000579c3 */ /* 0x000e620000008800 */
[----:B------:R-:W-:Y:S01]  /*0030*/  UMOV UR7, 0x400 ;  /* 0x0000040000077882 */ /* 0x000fe20000000000 */
[----:B------:R-:W-:Y:S01]  /*0040*/  CS2R R54, SRZ ;  /* 0x0000000000367805 */ /* 0x000fe2000001ff00 */
[----:B------:R-:W2:Y:S01]  /*0050*/  S2R R2, SR_TID.X ;  /* 0x0000000000027919 */ /* 0x000ea20000002100 */
[----:B------:R-:W-:Y:S01]  /*0060*/  UIADD3 UR4, UPT, UPT, UR7, 0x400, URZ ;  /* 0x0000040007047890 */ /* 0x000fe2000fffe0ff */
[----:B------:R-:W-:-:S02]  /*0070*/  CS2R R52, SRZ ;  /* 0x0000000000347805 */ /* 0x000fc4000001ff00 */
[----:B------:R-:W-:Y:S02]  /*0080*/  CS2R R56, SRZ ;  /* 0x0000000000387805 */ /* 0x000fe4000001ff00 */
[----:B------:R-:W-:Y:S02]  /*0090*/  CS2R R46, SRZ ;  /* 0x00000000002e7805 */ /* 0x000fe4000001ff00 */
[----:B------:R-:W-:Y:S02]  /*00a0*/  CS2R R44, SRZ ;  /* 0x00000000002c7805 */ /* 0x000fe4000001ff00 */
[----:B------:R-:W-:Y:S02]  /*00b0*/  CS2R R48, SRZ ;  /* 0x0000000000307805 */ /* 0x000fe4000001ff00 */
[----:B------:R-:W-:Y:S02]  /*00c0*/  CS2R R34, SRZ ;  /* 0x0000000000227805 */ /* 0x000fe4000001ff00 */
        /* <DEDUP_REMOVED lines=8> */
[----:B------:R-:W-:Y:S01]  /*0150*/  CS2R R58, SRZ ;  /* 0x00000000003a7805 */ /* 0x000fe2000001ff00 */
[----:B------:R-:W3:Y:S01]  /*0160*/  LDCU.64 UR10, c[0x0][0x358] ;  /* 0x00006b00ff0a77ac */ /* 0x000ee20008000a00 */
[----:B-1----:R-:W-:Y:S02]  /*0170*/  ULEA UR8, UR5, UR7, 0x18 ;  /* 0x0000000705087291 */ /* 0x002fe4000f8ec0ff */
[----:B------:R-:W-:Y:S01]  /*0180*/  ULEA UR4, UR5, UR4, 0x18 ;  /* 0x0000000405047291 */ /* 0x000fe2000f8ec0ff */
[----:B0-----:R-:W-:Y:S02]  /*0190*/  SHF.R.U32.HI R3, RZ, 0x1, R0 ;  /* 0x00000001ff037819 */ /* 0x001fe40000011600 */
[----:B------:R-:W-:Y:S02]  /*01a0*/  SHF.L.U32 R7, R0, 0x6, RZ ;  /* 0x0000000600077819 */ /* 0x000fe400000006ff */
[----:B--2---:R-:W-:-:S02]  /*01b0*/  LOP3.LUT R6, R2, 0x3, RZ, 0xc0, !PT ;  /* 0x0000000302067812 */ /* 0x004fc400078ec0ff */
[--C-:B------:R-:W-:Y:S02]  /*01c0*/  SHF.R.U32.HI R5, RZ, 0x4, R2.reuse ;  /* 0x00000004ff057819 */ /* 0x100fe40000011602 */
[----:B------:R-:W-:Y:S01]  /*01d0*/  SHF.R.U32.HI R4, RZ, 0x2, R2 ;  /* 0x00000002ff047819 */ /* 0x000fe20000011602 */
[----:B------:R-:W-:Y:S01]  /*01e0*/  IMAD R6, R3, 0xb80, R6 ;  /* 0x00000b8003067824 */ /* 0x000fe200078e0206 */
[----:B------:R-:W-:Y:S02]  /*01f0*/  SHF.L.U32 R11, R2, 0x3, RZ ;  /* 0x00000003020b7819 */ /* 0x000fe400000006ff */
[C---:B------:R-:W-:Y:S01]  /*0200*/  LOP3.LUT R3, R4.reuse, 0x3, RZ, 0xc0, !PT ;  /* 0x0000000304037812 */ /* 0x040fe200078ec0ff */
[----:B------:R-:W-:Y:S01]  /*0210*/  IMAD R6, R5, 0x2e00, R6 ;  /* 0x00002e0005067824 */ /* 0x000fe200078e0206 */
[----:B------:R-:W-:Y:S02]  /*0220*/  SHF.L.U32 R12, R4, 0x4, RZ ;  /* 0x00000004040c7819 */ /* 0x000fe400000006ff */
[----:B------:R-:W-:Y:S01]  /*0230*/  LOP3.LUT R4, R7, 0x40, RZ, 0xc0, !PT ;  /* 0x0000004007047812 */ /* 0x000fe200078ec0ff */
[----:B------:R-:W-:Y:S01]  /*0240*/  IMAD R3, R3, 0x2e0, R6 ;  /* 0x000002e003037824 */ /* 0x000fe200078e0206 */
[----:B------:R-:W-:-:S02]  /*0250*/  SHF.L.U32 R6, R2, 0x2, RZ ;  /* 0x0000000202067819 */ /* 0x000fc400000006ff */
[----:B------:R-:W-:Y:S02]  /*0260*/  IADD3 R7, PT, PT, R11, 0x2, RZ ;  /* 0x000000020b077810 */ /* 0x000fe40007ffe0ff */
[----:B------:R-:W-:Y:S02]  /*0270*/  IADD3 R8, PT, PT, R6, 0x1, RZ ;  /* 0x0000000106087810 */ /* 0x000fe40007ffe0ff */
[----:B------:R-:W-:Y:S02]  /*0280*/  LOP3.LUT R7, R4, 0x180, R7, 0xf8, !PT ;  /* 0x0000018004077812 */ /* 0x000fe400078ef807 */
[----:B------:R-:W-:Y:S02]  /*0290*/  IADD3 R9, PT, PT, R6, 0x2, RZ ;  /* 0x0000000206097810 */ /* 0x000fe40007ffe0ff */
[----:B------:R-:W-:Y:S02]  /*02a0*/  LOP3.LUT R10, R4, 0x180, R11, 0xf8, !PT ;  /* 0x00000180040a7812 */ /* 0x000fe400078ef80b */
[----:B------:R-:W-:-:S02]  /*02b0*/  IADD3 R13, PT, PT, R6, 0x3, RZ ;  /* 0x00000003060d7810 */ /* 0x000fc40007ffe0ff */
[----:B------:R-:W-:Y:S02]  /*02c0*/  LOP3.LUT R12, R12, 0x30, RZ, 0xe2, !PT ;  /* 0x000000300c0c7812 */ /* 0x000fe400078ee2ff */
[----:B------:R-:W-:Y:S02]  /*02d0*/  LOP3.LUT R6, R7, 0x3d, R8, 0xf8, !PT ;  /* 0x0000003d07067812 */ /* 0x000fe400078ef808 */
[C---:B------:R-:W-:Y:S02]  /*02e0*/  LOP3.LUT R7, R10.reuse, 0x3e, R9, 0xf8, !PT ;  /* 0x0000003e0a077812 */ /* 0x040fe400078ef809 */
[----:B------:R-:W-:Y:S01]  /*02f0*/  LOP3.LUT R8, R10, 0x3f, R13, 0xf8, !PT ;  /* 0x0000003f0a087812 */ /* 0x000fe200078ef80d */
[----:B------:R-:W-:Y:S01]  /*0300*/  HFMA2 R10, -RZ, RZ, 0, 0 ;  /* 0x00000000ff0a7431 */ /* 0x000fe200000001ff */
[----:B------:R-:W-:Y:S02]  /*0310*/  LEA R5, R5, R12, 0x7 ;  /* 0x0000000c05057211 */ /* 0x000fe400078e38ff */
[----:B------:R-:W-:-:S02]  /*0320*/  LOP3.LUT R11, R11, 0x18, RZ, 0xc0, !PT ;  /* 0x000000180b0b7812 */ /* 0x000fc400078ec0ff */
[----:B---3--:R-:W-:-:S07]  /*0330*/  LEA R9, R2, UR8, 0x2 ;  /* 0x0000000802097c11 */ /* 0x008fce000f8e10ff */
.L_x_2:
[----:B------:R-:W0:Y:S01]  /*0340*/  LDC.64 R12, c[0x0][0x380] ;  /* 0x0000e000ff0c7b82 */ /* 0x000e220000000a00 */
[----:B------:R-:W-:-:S05]  /*0350*/  LEA R15, R10, R3, 0x2 ;  /* 0x000000030a0f7211 */ /* 0x000fca00078e10ff */
[----:B0-----:R-:W-:-:S05]  /*0360*/  IMAD.WIDE.U32 R12, R15, 0x4, R12 ;  /* 0x000000040f0c7825 */ /* 0x001fca00078e000c */
[----:B------:R-:W2:Y:S04]  /*0370*/  LDG.E.CONSTANT R14, desc[UR10][R12.64] ;  /* 0x0000000a0c0e7981 */ /* 0x000ea8000c1e9900 */
[----:B------:R-:W3:Y:S01]  /*0380*/  LDG.E.CONSTANT R16, desc[UR10][R12.64+0x5c000] ;  /* 0x05c0000a0c107981 */ /* 0x000ee2000c1e9900 */
[----:B------:R-:W-:Y:S01]  /*0390*/  BAR.SYNC.DEFER_BLOCKING 0x0 ;  /* 0x0000000000007b1d */ /* 0x000fe20000010000 */
[----:B------:R-:W-:-:S05]  /*03a0*/  ISETP.GT.U32.AND P0, PT, R2, 0x3f, PT ;  /* 0x0000003f0200780c */ /* 0x000fca0003f04070 */
[----:B------:R-:W-:Y:S01]  /*03b0*/  BSSY.RECONVERGENT B0, `(.L_x_0) ;  /* 0x000001b000007945 */ /* 0x000fe20003800200 */
[----:B--2---:R0:W-:Y:S04]  /*03c0*/  STS [R9], R14 ;  /* 0x0000000e09007388 */ /* 0x0041e80000000800 */
[----:B---3--:R0:W-:Y:S03]  /*03d0*/  STS [R9+0x200], R16 ;  /* 0x0002001009007388 */ /* 0x0081e60000000800 */
[----:B------:R-:W-:Y:S05]  /*03e0*/  @P0 BRA `(.L_x_1) ;  /* 0x00000000005c0947 */ /* 0x000fea0003800000 */
[----:B------:R-:W1:Y:S01]  /*03f0*/  LDC.64 R18, c[0x0][0x388] ;  /* 0x0000e200ff127b82 */ /* 0x000e620000000a00 */
[C---:B------:R-:W-:Y:S02]  /*0400*/  SHF.L.U32 R15, R2.reuse, 0x3, RZ ;  /* 0x00000003020f7819 */ /* 0x040fe400000006ff */
[----:B0-----:R-:W-:Y:S02]  /*0410*/  SHF.L.U32 R14, R2, 0x2, RZ ;  /* 0x00000002020e7819 */ /* 0x001fe400000006ff */
[----:B------:R-:W-:Y:S02]  /*0420*/  SHF.L.U32 R13, R10, 0x9, RZ ;  /* 0x000000090a0d7819 */ /* 0x000fe400000006ff */
[----:B------:R-:W-:Y:S02]  /*0430*/  LOP3.LUT R12, R4, 0x180, R15, 0xf8, !PT ;  /* 0x00000180040c7812 */ /* 0x000fe400078ef80f */
[----:B------:R-:W-:Y:S02]  /*0440*/  LOP3.LUT R14, R14, 0x3c, RZ, 0xc0, !PT ;  /* 0x0000003c0e0e7812 */ /* 0x000fe400078ec0ff */
[----:B------:R-:W-:-:S02]  /*0450*/  LOP3.LUT R15, R6, R13, RZ, 0xfc, !PT ;  /* 0x0000000d060f7212 */ /* 0x000fc400078efcff */
[-C--:B------:R-:W-:Y:S02]  /*0460*/  LOP3.LUT R17, R7, R13.reuse, RZ, 0xfc, !PT ;  /* 0x0000000d07117212 */ /* 0x080fe400078efcff */
[----:B------:R-:W-:Y:S02]  /*0470*/  LOP3.LUT R23, R8, R13, RZ, 0xfc, !PT ;  /* 0x0000000d08177212 */ /* 0x000fe400078efcff */
[----:B------:R-:W-:Y:S01]  /*0480*/  IADD3 R21, PT, PT, R13, R12, R14 ;  /* 0x0000000c0d157210 */ /* 0x000fe20007ffe00e */
[----:B-1----:R-:W-:-:S04]  /*0490*/  IMAD.WIDE.U32 R12, R15, 0x4, R18 ;  /* 0x000000040f0c7825 */ /* 0x002fc800078e0012 */
[--C-:B------:R-:W-:Y:S02]  /*04a0*/  IMAD.WIDE.U32 R14, R17, 0x4, R18.reuse ;  /* 0x00000004110e7825 */ /* 0x100fe400078e0012 */
[----:B------:R-:W2:Y:S02]  /*04b0*/  LDG.E.CONSTANT R13, desc[UR10][R12.64] ;  /* 0x0000000a0c0d7981 */ /* 0x000ea4000c1e9900 */
[--C-:B------:R-:W-:Y:S02]  /*04c0*/  IMAD.WIDE.U32 R16, R23, 0x4, R18.reuse ;  /* 0x0000000417107825 */ /* 0x100fe400078e0012 */
[----:B------:R-:W2:Y:S02]  /*04d0*/  LDG.E.CONSTANT R14, desc[UR10][R14.64] ;  /* 0x0000000a0e0e7981 */ /* 0x000ea4000c1e9900 */
[----:B------:R-:W-:-:S05]  /*04e0*/  IMAD.WIDE.U32 R18, R21, 0x4, R18 ;  /* 0x0000000415127825 */ /* 0x000fca00078e0012 */
[----:B------:R-:W2:Y:S04]  /*04f0*/  LDG.E.CONSTANT R12, desc[UR10][R18.64] ;  /* 0x0000000a120c7981 */ /* 0x000ea8000c1e9900 */
[----:B------:R-:W2:Y:S01]  /*0500*/  LDG.E.CONSTANT R15, desc[UR10][R16.64] ;  /* 0x0000000a100f7981 */ /* 0x000ea2000c1e9900 */
[----:B------:R-:W0:Y:S01]  /*0510*/  S2UR UR6, SR_CgaCtaId ;  /* 0x00000000000679c3 */ /* 0x000e220000008800 */
[----:B------:R-:W-:-:S04]  /*0520*/  UIADD3 UR5, UPT, UPT, UR7, 0x400, URZ ;  /* 0x0000040007057890 */ /* 0x000fc8000fffe0ff */
[----:B0-----:R-:W-:-:S06]  /*0530*/  ULEA UR5, UR6, UR5, 0x18 ;  /* 0x0000000506057291 */ /* 0x001fcc000f8ec0ff */
[----:B------:R-:W-:-:S05]  /*0540*/  LEA R20, R2, UR5, 0x4 ;  /* 0x0000000502147c11 */ /* 0x000fca000f8e20ff */
[----:B--2---:R1:W-:Y:S02]  /*0550*/  STS.128 [R20], R12 ;  /* 0x0000000c14007388 */ /* 0x0043e40000000c00 */
.L_x_1:
[----:B------:R-:W-:Y:S05]  /*0560*/  BSYNC.RECONVERGENT B0 ;  /* 0x0000000000007941 */ /* 0x000fea0003800200 */
.L_x_0:
[----:B------:R-:W-:Y:S01]  /*0570*/  BAR.SYNC.DEFER_BLOCKING 0x0 ;  /* 0x0000000000007b1d */ /* 0x000fe20000010000 */
[----:B------:R-:W-:-:S04]  /*0580*/  IADD3 R10, PT, PT, R10, 0x1, RZ ;  /* 0x000000010a0a7810 */ /* 0x000fc80007ffe0ff */
[----:B------:R-:W-:Y:S01]  /*0590*/  ISETP.NE.AND P0, PT, R10, 0xb8, PT ;  /* 0x000000b80a00780c */ /* 0x000fe20003f05270 */
[----:B-1----:R-:W-:Y:S04]  /*05a0*/  LDS.64 R12, [R11+UR4+0xc0] ;  /* 0x0000c0040b0c7984 */ /* 0x002fe80008000a00 */
[----:B------:R-:W1:Y:S04]  /*05b0*/  LDS.128 R20, [R5+UR8] ;  /* 0x0000000805147984 */ /* 0x000e680008000c00 */
[----:B0-----:R-:W0:Y:S04]  /*05c0*/  LDS.128 R16, [R5+UR8+0x40] ;  /* 0x0000400805107984 */ /* 0x001e280008000c00 */
[----:B------:R-:W2:Y:S04]  /*05d0*/  LDS.64 R50, [R11+UR4+0xa0] ;  /* 0x0000a0040b327984 */ /* 0x000ea80008000a00 */
[----:B------:R-:W3:Y:S04]  /*05e0*/  LDS.64 R14, [R11+UR4+0x80] ;  /* 0x000080040b0e7984 */ /* 0x000ee80008000a00 */
[----:B------:R-:W4:Y:S01]  /*05f0*/  LDS.64 R36, [R11+UR4+0x40] ;  /* 0x000040040b247984 */ /* 0x000f220008000a00 */
[----:B-1----:R-:W-:Y:S01]  /*0600*/  FFMA R47, R20, R12, R47 ;  /* 0x0000000c142f7223 */ /* 0x002fe2000000002f */
[C---:B------:R-:W-:Y:S01]  /*0610*/  FFMA R48, R13.reuse, R20, R48 ;  /* 0x000000140d307223 */ /* 0x040fe20000000030 */
[----:B0-----:R-:W-:Y:S01]  /*0620*/  FFMA R45, R16, R12, R45 ;  /* 0x0000000c102d7223 */ /* 0x001fe2000000002d */
[----:B------:R-:W-:-:S02]  /*0630*/  FFMA R46, R13, R16, R46 ;  /* 0x000000100d2e7223 */ /* 0x000fc4000000002e */
[----:B------:R-:W0:Y:S01]  /*0640*/  LDS.64 R12, [R11+UR4+0x60] ;  /* 0x000060040b0c7984 */ /* 0x000e220008000a00 */
[-C--:B--2---:R-:W-:Y:S01]  /*0650*/  FFMA R52, R20, R50.reuse, R52 ;  /* 0x0000003214347223 */ /* 0x084fe20000000034 */
[----:B------:R-:W-:Y:S01]  /*0660*/  FFMA R49, R16, R50, R49 ;  /* 0x0000003210317223 */ /* 0x000fe20000000031 */
[C---:B------:R-:W-:Y:S01]  /*0670*/  FFMA R50, R51.reuse, R20, R35 ;  /* 0x0000001433327223 */ /* 0x040fe20000000023 */
[----:B------:R-:W-:Y:S01]  /*0680*/  FFMA R51, R51, R16, R34 ;  /* 0x0000001033337223 */ /* 0x000fe20000000022 */
[-C--:B---3--:R-:W-:Y:S01]  /*0690*/  FFMA R38, R20, R14.reuse, R38 ;  /* 0x0000000e14267223 */ /* 0x088fe20000000026 */
[----:B------:R-:W1:Y:S01]  /*06a0*/  LDS.64 R34, [R11+UR4+0x20] ;  /* 0x000020040b227984 */ /* 0x000e620008000a00 */
[----:B------:R-:W-:Y:S01]  /*06b0*/  FFMA R39, R16, R14, R39 ;  /* 0x0000000e10277223 */ /* 0x000fe20000000027 */
[C---:B------:R-:W-:Y:S01]  /*06c0*/  FFMA R25, R15.reuse, R20, R25 ;  /* 0x000000140f197223 */ /* 0x040fe20000000019 */
[----:B------:R-:W-:Y:S01]  /*06d0*/  FFMA R26, R15, R16, R26 ;  /* 0x000000100f1a7223 */ /* 0x000fe2000000001a */
[-C--:B----4-:R-:W-:Y:S01]  /*06e0*/  FFMA R14, R20, R36.reuse, R31 ;  /* 0x00000024140e7223 */ /* 0x090fe2000000001f */
[----:B------:R-:W-:Y:S01]  /*06f0*/  FFMA R15, R16, R36, R30 ;  /* 0x00000024100f7223 */ /* 0x000fe2000000001e */
[C---:B------:R-:W-:Y:S01]  /*0700*/  FFMA R24, R37.reuse, R20, R24 ;  /* 0x0000001425187223 */ /* 0x040fe20000000018 */
[----:B------:R-:W2:Y:S01]  /*0710*/  LDS.64 R30, [R11+UR4] ;  /* 0x000000040b1e7984 */ /* 0x000ea20008000a00 */
[----:B------:R-:W-:-:S03]  /*0720*/  FFMA R29, R37, R16, R29 ;  /* 0x00000010251d7223 */ /* 0x000fc6000000001d */
[----:B------:R-:W3:Y:S01]  /*0730*/  LDS.64 R36, [R11+UR4+0x1a0] ;  /* 0x0001a0040b247984 */ /* 0x000ee20008000a00 */
[-C--:B0-----:R-:W-:Y:S01]  /*0740*/  FFMA R27, R20, R12.reuse, R27 ;  /* 0x0000000c141b7223 */ /* 0x081fe2000000001b */
[----:B------:R-:W-:Y:S01]  /*0750*/  FFMA R28, R16, R12, R28 ;  /* 0x0000000c101c7223 */ /* 0x000fe2000000001c */
[C---:B------:R-:W-:Y:S01]  /*0760*/  FFMA R12, R13.reuse, R20, R33 ;  /* 0x000000140d0c7223 */ /* 0x040fe20000000021 */
[----:B------:R-:W-:Y:S02]  /*0770*/  FFMA R13, R13, R16, R32 ;  /* 0x000000100d0d7223 */ /* 0x000fe40000000020 */
[----:B------:R-:W0:Y:S01]  /*0780*/  LDS.64 R32, [R11+UR4+0xe0] ;  /* 0x0000e0040b207984 */ /* 0x000e220008000a00 */
[-C--:B-1----:R-:W-:Y:S01]  /*0790*/  FFMA R40, R20, R34.reuse, R40 ;  /* 0x0000002214287223 */ /* 0x082fe20000000028 */
[----:B------:R-:W-:Y:S01]  /*07a0*/  FFMA R41, R16, R34, R41 ;  /* 0x0000002210297223 */ /* 0x000fe20000000029 */
[C---:B------:R-:W-:Y:S01]  /*07b0*/  FFMA R42, R35.reuse, R20, R42 ;  /* 0x00000014232a7223 */ /* 0x040fe2000000002a */
[----:B------:R-:W-:-:S02]  /*07c0*/  FFMA R43, R35, R16, R43 ;  /* 0x00000010232b7223 */ /* 0x000fc4000000002b */
[----:B------:R-:W1:Y:S01]  /*07d0*/  LDS.64 R34, [R11+UR4+0x1c0] ;  /* 0x0001c0040b227984 */ /* 0x000e620008000a00 */
[-C--:B--2---:R-:W-:Y:S01]  /*07e0*/  FFMA R44, R20, R30.reuse, R44 ;  /* 0x0000001e142c7223 */ /* 0x084fe2000000002c */
[----:B------:R-:W-:Y:S01]  /*07f0*/  FFMA R58, R16, R30, R58 ;  /* 0x0000001e103a7223 */ /* 0x000fe2000000003a */
[C---:B------:R-:W-:Y:S01]  /*0800*/  FFMA R57, R31.reuse, R20, R57 ;  /* 0x000000141f397223 */ /* 0x040fe20000000039 */
[----:B------:R-:W-:Y:S01]  /*0810*/  FFMA R59, R31, R16, R59 ;  /* 0x000000101f3b7223 */ /* 0x000fe2000000003b */
[C---:B---3--:R-:W-:Y:S01]  /*0820*/  FFMA R52, R36.reuse, R21, R52 ;  /* 0x0000001524347223 */ /* 0x048fe20000000034 */
[----:B------:R-:W2:Y:S01]  /*0830*/  LDS.64 R30, [R11+UR4+0x180] ;  /* 0x000180040b1e7984 */ /* 0x000ea20008000a00 */
[----:B------:R-:W-:Y:S01]  /*0840*/  FFMA R49, R36, R17, R49 ;  /* 0x0000001124317223 */ /* 0x000fe20000000031 */
[C---:B------:R-:W-:Y:S01]  /*0850*/  FFMA R50, R37.reuse, R21, R50 ;  /* 0x0000001525327223 */ /* 0x040fe20000000032 */
[----:B------:R-:W-:Y:S02]  /*0860*/  FFMA R51, R37, R17, R51 ;  /* 0x0000001125337223 */ /* 0x000fe40000000033 */
[----:B------:R-:W3:Y:S01]  /*0870*/  LDS.64 R36, [R11+UR4+0x120] ;  /* 0x000120040b247984 */ /* 0x000ee20008000a00 */
[-C--:B0-----:R-:W-:Y:S01]  /*0880*/  FFMA R55, R20, R32.reuse, R55 ;  /* 0x0000002014377223 */ /* 0x081fe20000000037 */
[----:B------:R-:W-:Y:S01]  /*0890*/  FFMA R53, R16, R32, R53 ;  /* 0x0000002010357223 */ /* 0x000fe20000000035 */
[C---:B------:R-:W-:Y:S01]  /*08a0*/  FFMA R20, R33.reuse, R20, R56 ;  /* 0x0000001421147223 */ /* 0x040fe20000000038 */
[----:B------:R-:W-:-:S02]  /*08b0*/  FFMA R16, R33, R16, R54 ;  /* 0x0000001021107223 */ /* 0x000fc40000000036 */
[----:B------:R-:W0:Y:S01]  /*08c0*/  LDS.64 R32, [R11+UR4+0x160] ;  /* 0x000160040b207984 */ /* 0x000e220008000a00 */
[C---:B-1----:R-:W-:Y:S01]  /*08d0*/  FFMA R47, R34.reuse, R21, R47 ;  /* 0x00000015222f7223 */ /* 0x042fe2000000002f */
[----:B------:R-:W-:Y:S01]  /*08e0*/  FFMA R45, R34, R17, R45 ;  /* 0x00000011222d7223 */ /* 0x000fe2000000002d */
[C---:B------:R-:W-:Y:S01]  /*08f0*/  FFMA R48, R35.reuse, R21, R48 ;  /* 0x0000001523307223 */ /* 0x040fe20000000030 */
[----:B------:R-:W-:Y:S02]  /*0900*/  FFMA R46, R35, R17, R46 ;  /* 0x00000011232e7223 */ /* 0x000fe4000000002e */
[----:B------:R-:W1:Y:S01]  /*0910*/  LDS.64 R34, [R11+UR4+0x140] ;  /* 0x000140040b227984 */ /* 0x000e620008000a00 */
[C---:B--2---:R-:W-:Y:S01]  /*0920*/  FFMA R54, R30.reuse, R21, R38 ;  /* 0x000000151e367223 */ /* 0x044fe20000000026 */
[----:B------:R-:W-:Y:S01]  /*0930*/  FFMA R30, R30, R17, R39 ;  /* 0x000000111e1e7223 */ /* 0x000fe20000000027 */
[C---:B------:R-:W-:Y:S01]  /*0940*/  FFMA R56, R31.reuse, R21, R25 ;  /* 0x000000151f387223 */ /* 0x040fe20000000019 */
[----:B------:R-:W2:Y:S01]  /*0950*/  LDS.64 R38, [R11+UR4+0x100] ;  /* 0x000100040b267984 */ /* 0x000ea20008000a00 */
[----:B------:R-:W-:Y:S01]  /*0960*/  FFMA R31, R31, R17, R26 ;  /* 0x000000111f1f7223 */ /* 0x000fe2000000001a */
[C---:B---3--:R-:W-:Y:S01]  /*0970*/  FFMA R40, R36.reuse, R21, R40 ;  /* 0x0000001524287223 */ /* 0x048fe20000000028 */
[----:B------:R-:W-:Y:S01]  /*0980*/  FFMA R41, R36, R17, R41 ;  /* 0x0000001124297223 */ /* 0x000fe20000000029 */
[C---:B------:R-:W-:Y:S01]  /*0990*/  FFMA R42, R37.reuse, R21, R42 ;  /* 0x00000015252a7223 */ /* 0x040fe2000000002a */
[----:B------:R-:W-:Y:S01]  /*09a0*/  FFMA R43, R37, R17, R43 ;  /* 0x00000011252b7223 */ /* 0x000fe2000000002b */
[C---:B0-----:R-:W-:Y:S01]  /*09b0*/  FFMA R60, R32.reuse, R21, R27 ;  /* 0x00000015203c7223 */ /* 0x041fe2000000001b */
[----:B------:R-:W-:Y:S01]  /*09c0*/  FFMA R28, R32, R17, R28 ;  /* 0x00000011201c7223 */ /* 0x000fe2000000001c */
[C---:B------:R-:W-:Y:S01]  /*09d0*/  FFMA R32, R33.reuse, R21, R12 ;  /* 0x0000001521207223 */ /* 0x040fe2000000000c */
[----:B------:R-:W-:Y:S01]  /*09e0*/  FFMA R33, R33, R17, R13 ;  /* 0x0000001121217223 */ /* 0x000fe2000000000d */
[----:B------:R-:W0:Y:S01]  /*09f0*/  LDS.64 R26, [R11+UR4+0x1e0] ;  /* 0x0001e0040b1a7984 */ /* 0x000e220008000a00 */
[C---:B-1----:R-:W-:Y:S01]  /*0a00*/  FFMA R61, R34.reuse, R21, R14 ;  /* 0x00000015223d7223 */ /* 0x042fe2000000000e */
[----:B------:R-:W-:-:S02]  /*0a10*/  FFMA R34, R34, R17, R15 ;  /* 0x0000001122227223 */ /* 0x000fc4000000000f */
[----:B------:R-:W1:Y:S01]  /*0a20*/  LDS.64 R12, [R11+UR4+0x2c0] ;  /* 0x0002c0040b0c7984 */ /* 0x000e620008000a00 */
[C---:B------:R-:W-:Y:S01]  /*0a30*/  FFMA R62, R35.reuse, R21, R24 ;  /* 0x00000015233e7223 */ /* 0x040fe20000000018 */
[----:B------:R-:W-:Y:S01]  /*0a40*/  FFMA R29, R35, R17, R29 ;  /* 0x00000011231d7223 */ /* 0x000fe2000000001d */
[C---:B--2---:R-:W-:Y:S01]  /*0a50*/  FFMA R44, R38.reuse, R21, R44 ;  /* 0x00000015262c7223 */ /* 0x044fe2000000002c */
[----:B------:R-:W2:Y:S01]  /*0a60*/  LDS.64 R14, [R11+UR4+0x2a0] ;  /* 0x0002a0040b0e7984 */ /* 0x000ea20008000a00 */
[----:B------:R-:W-:Y:S01]  /*0a70*/  FFMA R58, R38, R17, R58 ;  /* 0x00000011263a7223 */ /* 0x000fe2000000003a */
[C---:B------:R-:W-:Y:S01]  /*0a80*/  FFMA R57, R39.reuse, R21, R57 ;  /* 0x0000001527397223 */ /* 0x040fe20000000039 */
[----:B------:R-:W-:Y:S01]  /*0a90*/  FFMA R59, R39, R17, R59 ;  /* 0x00000011273b7223 */ /* 0x000fe2000000003b */
[----:B------:R-:W3:Y:S01]  /*0aa0*/  LDS.64 R24, [R11+UR4+0x280] ;  /* 0x000280040b187984 */ /* 0x000ee20008000a00 */
[CC--:B0-----:R-:W-:Y:S01]  /*0ab0*/  FFMA R55, R26.reuse, R21.reuse, R55 ;  /* 0x000000151a377223 */ /* 0x0c1fe20000000037 */
[C---:B------:R-:W-:Y:S01]  /*0ac0*/  FFMA R35, R27.reuse, R21, R20 ;  /* 0x000000151b237223 */ /* 0x040fe20000000014 */
[-C--:B------:R-:W-:Y:S01]  /*0ad0*/  FFMA R53, R26, R17.reuse, R53 ;  /* 0x000000111a357223 */ /* 0x080fe20000000035 */
[----:B------:R-:W-:Y:S01]  /*0ae0*/  FFMA R38, R27, R17, R16 ;  /* 0x000000111b267223 */ /* 0x000fe20000000010 */
[C---:B-1----:R-:W-:Y:S01]  /*0af0*/  FFMA R47, R12.reuse, R22, R47 ;  /* 0x000000160c2f7223 */ /* 0x042fe2000000002f */
[----:B------:R-:W-:Y:S01]  /*0b00*/  FFMA R45, R12, R18, R45 ;  /* 0x000000120c2d7223 */ /* 0x000fe2000000002d */
[C---:B------:R-:W-:Y:S01]  /*0b10*/  FFMA R48, R13.reuse, R22, R48 ;  /* 0x000000160d307223 */ /* 0x040fe20000000030 */
[----:B------:R-:W-:Y:S01]  /*0b20*/  FFMA R46, R13, R18, R46 ;  /* 0x000000120d2e7223 */ /* 0x000fe2000000002e */
[----:B------:R-:W0:Y:S01]  /*0b30*/  LDS.64 R20, [R11+UR4+0x260] ;  /* 0x000260040b147984 */ /* 0x000e220008000a00 */
[C---:B--2---:R-:W-:Y:S01]  /*0b40*/  FFMA R52, R14.reuse, R22, R52 ;  /* 0x000000160e347223 */ /* 0x044fe20000000034 */
[----:B------:R-:W-:Y:S01]  /*0b50*/  FFMA R49, R14, R18, R49 ;  /* 0x000000120e317223 */ /* 0x000fe20000000031 */
[C---:B------:R-:W-:Y:S01]  /*0b60*/  FFMA R50, R15.reuse, R22, R50 ;  /* 0x000000160f327223 */ /* 0x040fe20000000032 */
[----:B------:R-:W1:Y:S01]  /*0b70*/  LDS.64 R16, [R11+UR4+0x240] ;  /* 0x000240040b107984 */ /* 0x000e620008000a00 */
[----:B------:R-:W-:Y:S01]  /*0b80*/  FFMA R51, R15, R18, R51 ;  /* 0x000000120f337223 */ /* 0x000fe20000000033 */
[C---:B---3--:R-:W-:Y:S01]  /*0b90*/  FFMA R54, R24.reuse, R22, R54 ;  /* 0x0000001618367223 */ /* 0x048fe20000000036 */
[----:B------:R-:W-:Y:S01]  /*0ba0*/  FFMA R30, R24, R18, R30 ;  /* 0x00000012181e7223 */ /* 0x000fe2000000001e */
[----:B------:R-:W2:Y:S01]  /*0bb0*/  LDS.64 R12, [R11+UR4+0x220] ;  /* 0x000220040b0c7984 */ /* 0x000ea20008000a00 */
[C---:B------:R-:W-:Y:S01]  /*0bc0*/  FFMA R56, R25.reuse, R22, R56 ;  /* 0x0000001619387223 */ /* 0x040fe20000000038 */
[----:B------:R-:W-:-:S02]  /*0bd0*/  FFMA R31, R25, R18, R31 ;  /* 0x00000012191f7223 */ /* 0x000fc4000000001f */
[----:B------:R-:W3:Y:S04]  /*0be0*/  LDS.64 R14, [R11+UR4+0x200] ;  /* 0x000200040b0e7984 */ /* 0x000ee80008000a00 */
[----:B------:R-:W4:Y:S04]  /*0bf0*/  LDS.64 R26, [R11+UR4+0x2e0] ;  /* 0x0002e0040b1a7984 */ /* 0x000f280008000a00 */
[----:B------:R-:W5:Y:S01]  /*0c00*/  LDS.64 R24, [R11+UR4+0x3c0] ;  /* 0x0003c0040b187984 */ /* 0x000f620008000a00 */
[C---:B0-----:R-:W-:Y:S01]  /*0c10*/  FFMA R36, R20.reuse, R18, R28 ;  /* 0x0000001214247223 */ /* 0x041fe2000000001c */
[-C--:B------:R-:W-:Y:S01]  /*0c20*/  FFMA R60, R20, R22.reuse, R60 ;  /* 0x00000016143c7223 */ /* 0x080fe2000000003c */
[C---:B------:R-:W-:Y:S01]  /*0c30*/  FFMA R32, R21.reuse, R22, R32 ;  /* 0x0000001615207223 */ /* 0x040fe20000000020 */
[-C--:B------:R-:W-:Y:S01]  /*0c40*/  FFMA R37, R21, R18.reuse, R33 ;  /* 0x0000001215257223 */ /* 0x080fe20000000021 */
[C---:B-1----:R-:W-:Y:S01]  /*0c50*/  FFMA R64, R17.reuse, R18, R29 ;  /* 0x0000001211407223 */ /* 0x042fe2000000001d */
[C---:B------:R-:W-:Y:S01]  /*0c60*/  FFMA R61, R16.reuse, R22, R61 ;  /* 0x00000016103d7223 */ /* 0x040fe2000000003d */
[----:B------:R-:W-:Y:S01]  /*0c70*/  FFMA R63, R16, R18, R34 ;  /* 0x00000012103f7223 */ /* 0x000fe20000000022 */
[-C--:B------:R-:W-:Y:S01]  /*0c80*/  FFMA R62, R17, R22.reuse, R62 ;  /* 0x00000016113e7223 */ /* 0x080fe2000000003e */
[C---:B--2---:R-:W-:Y:S01]  /*0c90*/  FFMA R65, R13.reuse, R22, R42 ;  /* 0x000000160d417223 */ /* 0x044fe2000000002a */
[----:B------:R-:W-:Y:S01]  /*0ca0*/  FFMA R66, R13, R18, R43 ;  /* 0x000000120d427223 */ /* 0x000fe2000000002b */
[----:B------:R-:W0:Y:S01]  /*0cb0*/  LDS.64 R28, [R11+UR4+0x360] ;  /* 0x000360040b1c7984 */ /* 0x000e220008000a00 */
[----:B------:R-:W-:Y:S01]  /*0cc0*/  FFMA R40, R12, R22, R40 ;  /* 0x000000160c287223 */ /* 0x000fe20000000028 */
[-C--:B---3--:R-:W-:Y:S01]  /*0cd0*/  FFMA R67, R14, R18.reuse, R58 ;  /* 0x000000120e437223 */ /* 0x088fe2000000003a */
[CC--:B------:R-:W-:Y:S01]  /*0ce0*/  FFMA R68, R15.reuse, R18.reuse, R59 ;  /* 0x000000120f447223 */ /* 0x0c0fe2000000003b */
[----:B------:R-:W1:Y:S01]  /*0cf0*/  LDS.64 R42, [R11+UR4+0x320] ;  /* 0x000320040b2a7984 */ /* 0x000e620008000a00 */
[----:B------:R-:W-:Y:S01]  /*0d00*/  FFMA R41, R12, R18, R41 ;  /* 0x000000120c297223 */ /* 0x000fe20000000029 */
[-C--:B------:R-:W-:Y:S01]  /*0d10*/  FFMA R44, R14, R22.reuse, R44 ;  /* 0x000000160e2c7223 */ /* 0x080fe2000000002c */
[-C--:B------:R-:W-:Y:S01]  /*0d20*/  FFMA R57, R15, R22.reuse, R57 ;  /* 0x000000160f397223 */ /* 0x080fe20000000039 */
[----:B------:R-:W2:Y:S01]  /*0d30*/  LDS.64 R16, [R11+UR4+0x380] ;  /* 0x000380040b107984 */ /* 0x000ea20008000a00 */
[C---:B----4-:R-:W-:Y:S01]  /*0d40*/  FFMA R55, R26.reuse, R22, R55 ;  /* 0x000000161a377223 */ /* 0x050fe20000000037 */
[----:B------:R-:W-:Y:S01]  /*0d50*/  FFMA R53, R26, R18, R53 ;  /* 0x000000121a357223 */ /* 0x000fe20000000035 */
[C---:B------:R-:W-:Y:S01]  /*0d60*/  FFMA R22, R27.reuse, R22, R35 ;  /* 0x000000161b167223 */ /* 0x040fe20000000023 */
[----:B------:R-:W3:Y:S01]  /*0d70*/  LDS.64 R58, [R11+UR4+0x300] ;  /* 0x000300040b3a7984 */ /* 0x000ee20008000a00 */
[----:B------:R-:W-:Y:S01]  /*0d80*/  FFMA R18, R27, R18, R38 ;  /* 0x000000121b127223 */ /* 0x000fe20000000026 */
[C---:B-----5:R-:W-:Y:S01]  /*0d90*/  FFMA R48, R25.reuse, R23, R48 ;  /* 0x0000001719307223 */ /* 0x060fe20000000030 */
[----:B------:R-:W-:Y:S01]  /*0da0*/  FFMA R46, R25, R19, R46 ;  /* 0x00000013192e7223 */ /* 0x000fe2000000002e */
[----:B------:R-:W4:Y:S01]  /*0db0*/  LDS.64 R20, [R11+UR4+0x3a0] ;  /* 0x0003a0040b147984 */ /* 0x000f220008000a00 */
[C---:B------:R-:W-:Y:S01]  /*0dc0*/  FFMA R47, R24.reuse, R23, R47 ;  /* 0x00000017182f7223 */ /* 0x040fe2000000002f */
[----:B------:R-:W-:-:S02]  /*0dd0*/  FFMA R45, R24, R19, R45 ;  /* 0x00000013182d7223 */ /* 0x000fc4000000002d */
[----:B------:R-:W5:Y:S04]  /*0de0*/  LDS.64 R14, [R11+UR4+0x340] ;  /* 0x000340040b0e7984 */ /* 0x000f680008000a00 */
[----:B------:R-:W5:Y:S01]  /*0df0*/  LDS.64 R12, [R11+UR4+0x3e0] ;  /* 0x0003e0040b0c7984 */ /* 0x000f620008000a00 */
        /* <DEDUP_REMOVED lines=8> */
[C---:B--2---:R-:W-:Y:S01]  /*0e80*/  FFMA R38, R16.reuse, R23, R54 ;  /* 0x0000001710267223 */ /* 0x044fe20000000036 */
[----:B------:R-:W-:Y:S01]  /*0e90*/  FFMA R39, R16, R19, R30 ;  /* 0x0000001310277223 */ /* 0x000fe2000000001e */
[C---:B------:R-:W-:Y:S01]  /*0ea0*/  FFMA R25, R17.reuse, R23, R56 ;  /* 0x0000001711197223 */ /* 0x040fe20000000038 */
[----:B------:R-:W-:Y:S01]  /*0eb0*/  FFMA R26, R17, R19, R31 ;  /* 0x00000013111a7223 */ /* 0x000fe2000000001f */
[CC--:B---3--:R-:W-:Y:S01]  /*0ec0*/  FFMA R44, R58.reuse, R23.reuse, R44 ;  /* 0x000000173a2c7223 */ /* 0x0c8fe2000000002c */
[C---:B------:R-:W-:Y:S01]  /*0ed0*/  FFMA R57, R59.reuse, R23, R57 ;  /* 0x000000173b397223 */ /* 0x040fe20000000039 */
[-C--:B------:R-:W-:Y:S01]  /*0ee0*/  FFMA R58, R58, R19.reuse, R67 ;  /* 0x000000133a3a7223 */ /* 0x080fe20000000043 */
[----:B------:R-:W-:Y:S01]  /*0ef0*/  FFMA R59, R59, R19, R68 ;  /* 0x000000133b3b7223 */ /* 0x000fe20000000044 */
[C---:B----4-:R-:W-:Y:S01]  /*0f00*/  FFMA R52, R20.reuse, R23, R52 ;  /* 0x0000001714347223 */ /* 0x050fe20000000034 */
[----:B------:R-:W-:Y:S01]  /*0f10*/  FFMA R49, R20, R19, R49 ;  /* 0x0000001314317223 */ /* 0x000fe20000000031 */
[C---:B------:R-:W-:Y:S01]  /*0f20*/  FFMA R35, R21.reuse, R23, R50 ;  /* 0x0000001715237223 */ /* 0x040fe20000000032 */
[----:B------:R-:W-:Y:S01]  /*0f30*/  FFMA R34, R21, R19, R51 ;  /* 0x0000001315227223 */ /* 0x000fe20000000033 */
[C---:B-----5:R-:W-:Y:S01]  /*0f40*/  FFMA R31, R14.reuse, R23, R61 ;  /* 0x000000170e1f7223 */ /* 0x060fe2000000003d */
[----:B------:R-:W-:Y:S01]  /*0f50*/  FFMA R30, R14, R19, R63 ;  /* 0x000000130e1e7223 */ /* 0x000fe2000000003f */
[C---:B------:R-:W-:Y:S01]  /*0f60*/  FFMA R24, R15.reuse, R23, R62 ;  /* 0x000000170f187223 */ /* 0x040fe2000000003e */
[----:B------:R-:W-:Y:S01]  /*0f70*/  FFMA R29, R15, R19, R64 ;  /* 0x000000130f1d7223 */ /* 0x000fe20000000040 */
[CC--:B------:R-:W-:Y:S01]  /*0f80*/  FFMA R55, R12.reuse, R23.reuse, R55 ;  /* 0x000000170c377223 */ /* 0x0c0fe20000000037 */
[C---:B------:R-:W-:Y:S01]  /*0f90*/  FFMA R56, R13.reuse, R23, R22 ;  /* 0x000000170d387223 */ /* 0x040fe20000000016 */
[-C--:B------:R-:W-:Y:S01]  /*0fa0*/  FFMA R53, R12, R19.reuse, R53 ;  /* 0x000000130c357223 */ /* 0x080fe20000000035 */
[----:B------:R-:W-:Y:S01]  /*0fb0*/  FFMA R54, R13, R19, R18 ;  /* 0x000000130d367223 */ /* 0x000fe20000000012 */
[----:B------:R-:W-:Y:S06]  /*0fc0*/  @P0 BRA `(.L_x_2) ;  /* 0xfffffff000dc0947 */ /* 0x000fec000383ffff */
[----:B------:R-:W0:Y:S01]  /*0fd0*/  LDC.64 R6, c[0x0][0x398] ;  /* 0x0000e600ff067b82 */ /* 0x000e220000000a00 */
[----:B------:R-:W-:-:S04]  /*0fe0*/  SHF.L.U32 R3, R2, 0x1, RZ ;  /* 0x0000000102037819 */ /* 0x000fc800000006ff */
[----:B------:R-:W-:-:S04]  /*0ff0*/  LOP3.LUT R3, R3, 0x6, RZ, 0xc0, !PT ;  /* 0x0000000603037812 */ /* 0x000fc800078ec0ff */
[----:B------:R-:W-:Y:S01]  /*1000*/  IADD3 R37, PT, PT, R4, R3, RZ ;  /* 0x0000000304257210 */ /* 0x000fe20007ffe0ff */
[----:B------:R-:W1:Y:S01]  /*1010*/  S2R R22, SR_TID.X ;  /* 0x0000000000167919 */ /* 0x000e620000002100 */
[----:B------:R-:W2:Y:S03]  /*1020*/  LDC.64 R4, c[0x0][0x390] ;  /* 0x0000e400ff047b82 */ /* 0x000ea60000000a00 */
[----:B0-----:R-:W-:-:S05]  /*1030*/  IMAD.WIDE.U32 R6, R37, 0x4, R6 ;  /* 0x0000000425067825 */ /* 0x001fca00078e0006 */
[----:B------:R-:W3:Y:S04]  /*1040*/  LDG.E.CONSTANT R23, desc[UR10][R6.64] ;  /* 0x0000000a06177981 */ /* 0x000ee8000c1e9900 */
[----:B------:R-:W4:Y:S04]  /*1050*/  LDG.E.CONSTANT R20, desc[UR10][R6.64+0x20] ;  /* 0x0000200a06147981 */ /* 0x000f28000c1e9900 */
[----:B------:R-:W5:Y:S04]  /*1060*/  LDG.E.CONSTANT R18, desc[UR10][R6.64+0x80] ;  /* 0x0000800a06127981 */ /* 0x000f68000c1e9900 */
        /* <DEDUP_REMOVED lines=12> */
[----:B------:R0:W5:Y:S01]  /*1130*/  LDG.E.CONSTANT R3, desc[UR10][R6.64+0xc4] ;  /* 0x0000c40a06037981 */ /* 0x000162000c1e9900 */
[----:B------:R-:W-:-:S02]  /*1140*/  SHF.L.U32 R0, R0, 0x8, RZ ;  /* 0x0000000800007819 */ /* 0x000fc400000006ff */
[----:B------:R-:W-:Y:S02]  /*1150*/  SHF.L.U32 R2, R2, 0x8, RZ ;  /* 0x0000000802027819 */ /* 0x000fe400000006ff */
[----:B------:R-:W-:Y:S02]  /*1160*/  LOP3.LUT R0, R0, 0x7ffffe00, RZ, 0xc0, !PT ;  /* 0x7ffffe0000007812 */ /* 0x000fe400078ec0ff */
[----:B------:R-:W-:Y:S02]  /*1170*/  LOP3.LUT R2, R2, 0x3f000, RZ, 0xc0, !PT ;  /* 0x0003f00002027812 */ /* 0x000fe400078ec0ff */
[----:B-1----:R-:W-:Y:S02]  /*1180*/  SHF.R.U32.HI R22, RZ, 0x2, R22 ;  /* 0x00000002ff167819 */ /* 0x002fe40000011616 */
[----:B------:R-:W-:Y:S02]  /*1190*/  IADD3 R0, PT, PT, R37, R0, R2 ;  /* 0x0000000025007210 */ /* 0x000fe40007ffe002 */
[----:B------:R-:W-:-:S04]  /*11a0*/  LOP3.LUT R37, R22, 0x3, RZ, 0xc0, !PT ;  /* 0x0000000316257812 */ /* 0x000fc800078ec0ff */
[----:B------:R-:W-:-:S05]  /*11b0*/  LEA R37, R37, R0, 0x7 ;  /* 0x0000000025257211 */ /* 0x000fca00078e38ff */
[----:B--2---:R-:W-:-:S04]  /*11c0*/  IMAD.WIDE.U32 R4, R37, 0x4, R4 ;  /* 0x0000000425047825 */ /* 0x004fc800078e0004 */
[----:B---3--:R-:W-:Y:S01]  /*11d0*/  FADD R44, R44, R23 ;  /* 0x000000172c2c7221 */ /* 0x008fe20000000000 */
[----:B----4-:R-:W-:-:S04]  /*11e0*/  FADD R40, R40, R20 ;  /* 0x0000001428287221 */ /* 0x010fc80000000000 */
[----:B0-----:R-:W-:Y:S01]  /*11f0*/  FMNMX R7, RZ, R44, !PT ;  /* 0x0000002cff077209 */ /* 0x001fe20007800000 */
[----:B-----5:R-:W-:-:S04]  /*1200*/  FADD R38, R38, R18 ;  /* 0x0000001226267221 */ /* 0x020fc80000000000 */
[----:B------:R0:W-:Y:S01]  /*1210*/  STG.E desc[UR10][R4.64], R7 ;  /* 0x0000000704007986 */ /* 0x0001e2000c10190a */
[--C-:B------:R-:W-:Y:S01]  /*1220*/  FADD R31, R31, R17.reuse ;  /* 0x000000111f1f7221 */ /* 0x100fe20000000000 */
[----:B------:R-:W-:Y:S01]  /*1230*/  FADD R30, R30, R17 ;  /* 0x000000111e1e7221 */ /* 0x000fe20000000000 */
[----:B------:R-:W-:Y:S01]  /*1240*/  FMNMX R17, RZ, R40, !PT ;  /* 0x00000028ff117209 */ /* 0x000fe20007800000 */
[----:B------:R-:W-:Y:S01]  /*1250*/  FADD R18, R39, R18 ;  /* 0x0000001227127221 */ /* 0x000fe20000000000 */
[--C-:B------:R-:W-:Y:S01]  /*1260*/  FADD R27, R27, R19.reuse ;  /* 0x000000131b1b7221 */ /* 0x100fe20000000000 */
[----:B------:R-:W-:Y:S01]  /*1270*/  FADD R19, R28, R19 ;  /* 0x000000131c137221 */ /* 0x000fe20000000000 */
[--C-:B------:R-:W-:Y:S01]  /*1280*/  FADD R57, R57, R14.reuse ;  /* 0x0000000e39397221 */ /* 0x100fe20000000000 */
[----:B------:R-:W-:Y:S01]  /*1290*/  FADD R14, R59, R14 ;  /* 0x0000000e3b0e7221 */ /* 0x000fe20000000000 */
[----:B0-----:R-:W-:Y:S01]  /*12a0*/  FMNMX R7, RZ, R38, !PT ;  /* 0x00000026ff077209 */ /* 0x001fe20007800000 */
[----:B------:R-:W-:Y:S01]  /*12b0*/  FADD R52, R52, R15 ;  /* 0x0000000f34347221 */ /* 0x000fe20000000000 */
[----:B------:R-:W-:Y:S01]  /*12c0*/  FADD R42, R42, R13 ;  /* 0x0000000d2a2a7221 */ /* 0x000fe20000000000 */
[----:B------:R-:W-:Y:S01]  /*12d0*/  FADD R24, R24, R11 ;  /* 0x0000000b18187221 */ /* 0x000fe20000000000 */
[----:B------:R0:W-:Y:S01]  /*12e0*/  STG.E desc[UR10][R4.64+0x20], R17 ;  /* 0x0000201104007986 */ /* 0x0001e2000c10190a */
[----:B------:R-:W-:Y:S01]  /*12f0*/  FADD R49, R49, R15 ;  /* 0x0000000f31317221 */ /* 0x000fe20000000000 */
[----:B------:R-:W-:Y:S01]  /*1300*/  FADD R43, R43, R13 ;  /* 0x0000000d2b2b7221 */ /* 0x000fe20000000000 */
[----:B------:R-:W-:Y:S01]  /*1310*/  FADD R29, R29, R11 ;  /* 0x0000000b1d1d7221 */ /* 0x000fe20000000000 */
[----:B------:R1:W-:Y:S01]  /*1320*/  STG.E desc[UR10][R4.64+0x80], R7 ;  /* 0x0000800704007986 */ /* 0x0003e2000c10190a */
[----:B------:R-:W-:Y:S01]  /*1330*/  FMNMX R19, RZ, R19, !PT ;  /* 0x00000013ff137209 */ /* 0x000fe20007800000 */
[----:B------:R-:W-:Y:S01]  /*1340*/  FADD R47, R47, R16 ;  /* 0x000000102f2f7221 */ /* 0x000fe20000000000 */
[----:B------:R-:W-:Y:S01]  /*1350*/  FMNMX R15, RZ, R52, !PT ;  /* 0x00000034ff0f7209 */ /* 0x000fe20007800000 */
[----:B------:R-:W-:Y:S01]  /*1360*/  FADD R55, R55, R12 ;  /* 0x0000000c37377221 */ /* 0x000fe20000000000 */
[----:B------:R-:W-:Y:S01]  /*1370*/  FMNMX R13, RZ, R14, !PT ;  /* 0x0000000eff0d7209 */ /* 0x000fe20007800000 */
[----:B------:R-:W-:Y:S01]  /*1380*/  FADD R23, R58, R23 ;  /* 0x000000173a177221 */ /* 0x000fe20000000000 */
[----:B------:R-:W-:Y:S01]  /*1390*/  FMNMX R11, RZ, R24, !PT ;  /* 0x00000018ff0b7209 */ /* 0x000fe20007800000 */
[----:B------:R-:W-:Y:S01]  /*13a0*/  FADD R33, R33, R10 ;  /* 0x0000000a21217221 */ /* 0x000fe20000000000 */
[----:B0-----:R-:W-:Y:S01]  /*13b0*/  FMNMX R17, RZ, R18, !PT ;  /* 0x00000012ff117209 */ /* 0x001fe20007800000 */
[----:B------:R-:W-:Y:S01]  /*13c0*/  FADD R20, R41, R20 ;  /* 0x0000001429147221 */ /* 0x000fe20000000000 */
[----:B------:R-:W-:Y:S01]  /*13d0*/  FADD R25, R25, R8 ;  /* 0x0000000819197221 */ /* 0x000fe20000000000 */
[----:B-1----:R-:W-:Y:S01]  /*13e0*/  FMNMX R7, RZ, R42, !PT ;  /* 0x0000002aff077209 */ /* 0x002fe20007800000 */
[----:B------:R-:W-:Y:S01]  /*13f0*/  FADD R16, R45, R16 ;  /* 0x000000102d107221 */ /* 0x000fe20000000000 */
[----:B------:R-:W-:Y:S01]  /*1400*/  FADD R12, R53, R12 ;  /* 0x0000000c350c7221 */ /* 0x000fe20000000000 */
[--C-:B------:R-:W-:Y:S01]  /*1410*/  FADD R35, R35, R9.reuse ;  /* 0x0000000923237221 */ /* 0x100fe20000000000 */
[----:B------:R-:W-:Y:S01]  /*1420*/  FADD R10, R32, R10 ;  /* 0x0000000a200a7221 */ /* 0x000fe20000000000 */
[----:B------:R-:W-:Y:S01]  /*1430*/  FADD R8, R26, R8 ;  /* 0x000000081a087221 */ /* 0x000fe20000000000 */
[----:B------:R-:W-:Y:S01]  /*1440*/  FADD R9, R34, R9 ;  /* 0x0000000922097221 */ /* 0x000fe20000000000 */
[--C-:B------:R-:W-:Y:S01]  /*1450*/  FADD R56, R56, R21.reuse ;  /* 0x0000001538387221 */ /* 0x100fe20000000000 */
[----:B------:R-:W-:Y:S01]  /*1460*/  FADD R21, R54, R21 ;  /* 0x0000001536157221 */ /* 0x000fe20000000000 */
[--C-:B------:R-:W-:Y:S01]  /*1470*/  FADD R48, R48, R3.reuse ;  /* 0x0000000330307221 */ /* 0x100fe20000000000 */
[----:B------:R-:W-:Y:S01]  /*1480*/  FADD R46, R46, R3 ;  /* 0x000000032e2e7221 */ /* 0x000fe20000000000 */
[----:B------:R0:W-:Y:S01]  /*1490*/  STG.E desc[UR10][R4.64+0x2060], R19 ;  /* 0x0020601304007986 */ /* 0x0001e2000c10190a */
[----:B------:R-:W-:-:S02]  /*14a0*/  FMNMX R23, RZ, R23, !PT ;  /* 0x00000017ff177209 */ /* 0x000fc40007800000 */
[----:B------:R-:W-:Y:S01]  /*14b0*/  FMNMX R37, RZ, R20, !PT ;  /* 0x00000014ff257209 */ /* 0x000fe20007800000 */
[----:B------:R1:W-:Y:S01]  /*14c0*/  STG.E desc[UR10][R4.64+0x2080], R17 ;  /* 0x0020801104007986 */ /* 0x0003e2000c10190a */
[----:B------:R-:W-:Y:S02]  /*14d0*/  FMNMX R31, RZ, R31, !PT ;  /* 0x0000001fff1f7209 */ /* 0x000fe40007800000 */
[----:B------:R-:W-:Y:S01]  /*14e0*/  FMNMX R41, RZ, R30, !PT ;  /* 0x0000001eff297209 */ /* 0x000fe20007800000 */
[----:B------:R-:W-:Y:S01]  /*14f0*/  STG.E desc[UR10][R4.64+0xa0], R15 ;  /* 0x0000a00f04007986 */ /* 0x000fe2000c10190a */
[----:B------:R-:W-:Y:S02]  /*1500*/  FMNMX R27, RZ, R27, !PT ;  /* 0x0000001bff1b7209 */ /* 0x000fe40007800000 */
[----:B------:R-:W-:Y:S01]  /*1510*/  FMNMX R49, RZ, R49, !PT ;  /* 0x00000031ff317209 */ /* 0x000fe20007800000 */
[----:B------:R2:W-:Y:S01]  /*1520*/  STG.E desc[UR10][R4.64+0x2004], R13 ;  /* 0x0020040d04007986 */ /* 0x0005e2000c10190a */
[----:B------:R-:W-:-:S02]  /*1530*/  FMNMX R47, RZ, R47, !PT ;  /* 0x0000002fff2f7209 */ /* 0x000fc40007800000 */
[----:B0-----:R-:W-:Y:S01]  /*1540*/  FMNMX R19, RZ, R16, !PT ;  /* 0x00000010ff137209 */ /* 0x001fe20007800000 */
[----:B------:R-:W-:Y:S01]  /*1550*/  STG.E desc[UR10][R4.64+0x24], R7 ;  /* 0x0000240704007986 */ /* 0x000fe2000c10190a */
[----:B------:R-:W-:Y:S02]  /*1560*/  FMNMX R55, RZ, R55, !PT ;  /* 0x00000037ff377209 */ /* 0x000fe40007800000 */
[----:B-1----:R-:W-:Y:S01]  /*1570*/  FMNMX R17, RZ, R12, !PT ;  /* 0x0000000cff117209 */ /* 0x002fe20007800000 */
[----:B------:R0:W-:Y:S01]  /*1580*/  STG.E desc[UR10][R4.64+0x44], R11 ;  /* 0x0000440b04007986 */ /* 0x0001e2000c10190a */
[----:B------:R-:W-:Y:S02]  /*1590*/  FMNMX R57, RZ, R57, !PT ;  /* 0x00000039ff397209 */ /* 0x000fe40007800000 */
[----:B------:R-:W-:Y:S02]  /*15a0*/  FMNMX R43, RZ, R43, !PT ;  /* 0x0000002bff2b7209 */ /* 0x000fe40007800000 */
[----:B------:R-:W-:-:S02]  /*15b0*/  FMNMX R29, RZ, R29, !PT ;  /* 0x0000001dff1d7209 */ /* 0x000fc40007800000 */
[----:B------:R-:W-:Y:S02]  /*15c0*/  FMNMX R33, RZ, R33, !PT ;  /* 0x00000021ff217209 */ /* 0x000fe40007800000 */
[----:B--2---:R-:W-:Y:S02]  /*15d0*/  FMNMX R13, RZ, R10, !PT ;  /* 0x0000000aff0d7209 */ /* 0x004fe40007800000 */
[----:B------:R-:W-:Y:S02]  /*15e0*/  FMNMX R25, RZ, R25, !PT ;  /* 0x00000019ff197209 */ /* 0x000fe40007800000 */
[----:B------:R-:W-:Y:S02]  /*15f0*/  FMNMX R15, RZ, R8, !PT ;  /* 0x00000008ff0f7209 */ /* 0x000fe40007800000 */
[----:B------:R-:W-:Y:S02]  /*1600*/  FMNMX R35, RZ, R35, !PT ;  /* 0x00000023ff237209 */ /* 0x000fe40007800000 */
[----:B------:R-:W-:-:S02]  /*1610*/  FMNMX R9, RZ, R9, !PT ;  /* 0x00000009ff097209 */ /* 0x000fc40007800000 */
[----:B------:R-:W-:Y:S02]  /*1620*/  FMNMX R3, RZ, R48, !PT ;  /* 0x00000030ff037209 */ /* 0x000fe40007800000 */
[----:B0-----:R-:W-:Y:S02]  /*1630*/  FMNMX R11, RZ, R46, !PT ;  /* 0x0000002eff0b7209 */ /* 0x001fe40007800000 */
[----:B------:R-:W-:Y:S02]  /*1640*/  FMNMX R7, RZ, R56, !PT ;  /* 0x00000038ff077209 */ /* 0x000fe40007800000 */
[----:B------:R-:W-:Y:S01]  /*1650*/  FMNMX R21, RZ, R21, !PT ;  /* 0x00000015ff157209 */ /* 0x000fe20007800000 */
[----:B------:R-:W-:Y:S04]  /*1660*/  STG.E desc[UR10][R4.64+0x2000], R23 ;  /* 0x0020001704007986 */ /* 0x000fe8000c10190a */
        /* <DEDUP_REMOVED lines=21> */
[----:B------:R-:W-:Y:S01]  /*17c0*/  STG.E desc[UR10][R4.64+0x20e4], R21 ;  /* 0x0020e41504007986 */ /* 0x000fe2000c10190a */
[----:B------:R-:W-:Y:S05]  /*17d0*/  EXIT ;  /* 0x000000000000794d */ /* 0x000fea0003800000 */
.L_x_3:
[----:B------:R-:W-:-:S00]  /*17e0*/  BRA `(.L_x_3) ;  /* 0xfffffffc00fc7947 */ /* 0x000fc0000383ffff */
[----:B------:R-:W-:-:S00]  /*17f0*/  NOP ;  /* 0x0000000000007918 */ /* 0x000fc00000000000 */
        /* <DEDUP_REMOVED lines=8> */
.L_x_4:


//--------------------- .nv.shared.my_kernel_kernel0 --------------------------
	.section	.nv.shared.my_kernel_kernel0,"aw",@nobits
	.sectionflags	@""
	.align	4
.nv.shared.my_kernel_kernel0:
	.zero		3072


//--------------------- .nv.shared.reserved.0     --------------------------
	.section	.nv.shared.reserved.0,"aw",@nobits
	.weak		__nv_reservedSMEM_offset_0_alias
	.size		__nv_reservedSMEM_offset_0_alias, 0, 64
	.other		__nv_reservedSMEM_offset_0_alias,@"STO_CUDA_RESERVED_SHARED STV_DEFAULT"
__nv_reservedSMEM_offset_0_alias:
	.zero		0
	.zero		64


//--------------------- .nv.constant0.my_kernel_kernel0 --------------------------
	.section	.nv.constant0.my_kernel_kernel0,"a",@progbits
	.sectionflags	@""
	.align	4
.nv.constant0.my_kernel_kernel0:
	.zero		928


//--------------------- SYMBOLS --------------------------

	.type		.nv.reservedSmem.offset0,@object
	.size		.nv.reservedSmem.offset0,0x4
	.type		.nv.reservedSmem.cap,@object
	.size		.nv.reservedSmem.cap,0x4
